	.headerflags	@"EF_CUDA_TEXMODE_UNIFIED EF_CUDA_64BIT_ADDRESS EF_CUDA_ACCELERATORS EF_CUDA_SM90 EF_CUDA_VIRTUAL_SM(EF_CUDA_SM90)"
	.elftype	@"ET_EXEC"


//--------------------- .nv.info                  --------------------------
	.section	.nv.info,"",@"SHT_CUDA_INFO"
	.align	4


	//----- nvinfo : EIATTR_REGCOUNT
	.align		4
        /*0000*/ 	.byte	0x04, 0x2f
        /*0002*/ 	.short	(.L_3 - .L_2)
	.align		4
.L_2:
        /*0004*/ 	.word	index@(triton_poi_fused__native_batch_norm_legit_no_training_hardtanh_20)
        /*0008*/ 	.word	0x00000012


	//----- nvinfo : EIATTR_MIN_STACK_SIZE
	.align		4
.L_3:
        /*000c*/ 	.byte	0x04, 0x12
        /*000e*/ 	.short	(.L_5 - .L_4)
	.align		4
.L_4:
        /*0010*/ 	.word	index@(triton_poi_fused__native_batch_norm_legit_no_training_hardtanh_20)
        /*0014*/ 	.word	0x00000000


	//----- nvinfo : EIATTR_FRAME_SIZE
	.align		4
.L_5:
        /*0018*/ 	.byte	0x04, 0x11
        /*001a*/ 	.short	(.L_7 - .L_6)
	.align		4
.L_6:
        /*001c*/ 	.word	index@(triton_poi_fused__native_batch_norm_legit_no_training_hardtanh_20)
        /*0020*/ 	.word	0x00000000


	//----- nvinfo : EIATTR_MIN_STACK_SIZE
	.align		4
.L_7:
        /*0024*/ 	.byte	0x04, 0x12
        /*0026*/ 	.short	(.L_9 - .L_8)
	.align		4
.L_8:
        /*0028*/ 	.word	index@(triton_poi_fused__native_batch_norm_legit_no_training_hardtanh_20)
        /*002c*/ 	.word	0x00000000
.L_9:


//--------------------- .nv.info.triton_poi_fused__native_batch_norm_legit_no_training_hardtanh_20 --------------------------
	.section	.nv.info.triton_poi_fused__native_batch_norm_legit_no_training_hardtanh_20,"",@"SHT_CUDA_INFO"
	.sectionflags	@""
	.align	4


	//----- nvinfo : EIATTR_CUDA_API_VERSION
	.align		4
        /*0000*/ 	.byte	0x04, 0x37
        /*0002*/ 	.short	(.L_11 - .L_10)
.L_10:
        /*0004*/ 	.word	0x0000007c


	//----- nvinfo : EIATTR_KPARAM_INFO
	.align		4
.L_11:
        /*0008*/ 	.byte	0x04, 0x17
        /*000a*/ 	.short	(.L_13 - .L_12)
.L_12:
        /*000c*/ 	.word	0x00000000
        /*0010*/ 	.short	0x0006
        /*0012*/ 	.short	0x0030
        /*0014*/ 	.byte	0x00, 0xf0, 0x11, 0x00


	//----- nvinfo : EIATTR_KPARAM_INFO
	.align		4
.L_13:
        /*0018*/ 	.byte	0x04, 0x17
        /*001a*/ 	.short	(.L_15 - .L_14)
.L_14:
        /*001c*/ 	.word	0x00000000
        /*0020*/ 	.short	0x0005
        /*0022*/ 	.short	0x0028
        /*0024*/ 	.byte	0x00, 0xf4, 0x21, 0x00


	//----- nvinfo : EIATTR_KPARAM_INFO
	.align		4
.L_15:
        /*0028*/ 	.byte	0x04, 0x17
        /*002a*/ 	.short	(.L_17 - .L_16)
.L_16:
        /*002c*/ 	.word	0x00000000
        /*0030*/ 	.short	0x0004
        /*0032*/ 	.short	0x0020
        /*0034*/ 	.byte	0x00, 0xf4, 0x21, 0x00


	//----- nvinfo : EIATTR_KPARAM_INFO
	.align		4
.L_17:
        /*0038*/ 	.byte	0x04, 0x17
        /*003a*/ 	.short	(.L_19 - .L_18)
.L_18:
        /*003c*/ 	.word	0x00000000
        /*0040*/ 	.short	0x0003
        /*0042*/ 	.short	0x0018
        /*0044*/ 	.byte	0x00, 0xf4, 0x21, 0x00


	//----- nvinfo : EIATTR_KPARAM_INFO
	.align		4
.L_19:
        /*0048*/ 	.byte	0x04, 0x17
        /*004a*/ 	.short	(.L_21 - .L_20)
.L_20:
        /*004c*/ 	.word	0x00000000
        /*0050*/ 	.short	0x0002
        /*0052*/ 	.short	0x0010
        /*0054*/ 	.byte	0x00, 0xf4, 0x21, 0x00


	//----- nvinfo : EIATTR_KPARAM_INFO
	.align		4
.L_21:
        /*0058*/ 	.byte	0x04, 0x17
        /*005a*/ 	.short	(.L_23 - .L_22)
.L_22:
        /*005c*/ 	.word	0x00000000
        /*0060*/ 	.short	0x0001
        /*0062*/ 	.short	0x0008
        /*0064*/ 	.byte	0x00, 0xf4, 0x21, 0x00


	//----- nvinfo : EIATTR_KPARAM_INFO
	.align		4
.L_23:
        /*0068*/ 	.byte	0x04, 0x17
        /*006a*/ 	.short	(.L_25 - .L_24)
.L_24:
        /*006c*/ 	.word	0x00000000
        /*0070*/ 	.short	0x0000
        /*0072*/ 	.short	0x0000
        /*0074*/ 	.byte	0x00, 0xf4, 0x21, 0x00


	//----- nvinfo : EIATTR_SPARSE_MMA_MASK
	.align		4
.L_25:
        /*0078*/ 	.byte	0x03, 0x50
        /*007a*/ 	.short	0x0000


	//----- nvinfo : EIATTR_MAXREG_COUNT
	.align		4
        /*007c*/ 	.byte	0x03, 0x1b
        /*007e*/ 	.short	0x00ff


	//----- nvinfo : EIATTR_EXIT_INSTR_OFFSETS
	.align		4
        /*0080*/ 	.byte	0x04, 0x1c
        /*0082*/ 	.short	(.L_27 - .L_26)


	//   ....[0]....
.L_26:
        /*0084*/ 	.word	0x00000320


	//   ....[1]....
        /*0088*/ 	.word	0x00000340


	//----- nvinfo : EIATTR_REQNTID
	.align		4
.L_27:
        /*008c*/ 	.byte	0x04, 0x10
        /*008e*/ 	.short	(.L_29 - .L_28)
.L_28:
        /*0090*/ 	.word	0x00000080
        /*0094*/ 	.word	0x00000001
        /*0098*/ 	.word	0x00000001


	//----- nvinfo : EIATTR_CBANK_PARAM_SIZE
	.align		4
.L_29:
        /*009c*/ 	.byte	0x03, 0x19
        /*009e*/ 	.short	0x0034


	//----- nvinfo : EIATTR_PARAM_CBANK
	.align		4
        /*00a0*/ 	.byte	0x04, 0x0a
        /*00a2*/ 	.short	(.L_31 - .L_30)
	.align		4
.L_30:
        /*00a4*/ 	.word	index@(.nv.constant0.triton_poi_fused__native_batch_norm_legit_no_training_hardtanh_20)
        /*00a8*/ 	.short	0x0210
        /*00aa*/ 	.short	0x0034


	//----- nvinfo : EIATTR_SW_WAR
	.align		4
.L_31:
        /*00ac*/ 	.byte	0x04, 0x36
        /*00ae*/ 	.short	(.L_33 - .L_32)
.L_32:
        /*00b0*/ 	.word	0x00000008
.L_33:


//--------------------- .nv.callgraph             --------------------------
	.section	.nv.callgraph,"",@"SHT_CUDA_CALLGRAPH"
	.align	4
	.sectionentsize	8
	.align		4
        /*0000*/ 	.word	0x00000000
	.align		4
        /*0004*/ 	.word	0xffffffff
	.align		4
        /*0008*/ 	.word	0x00000000
	.align		4
        /*000c*/ 	.word	0xfffffffe
	.align		4
        /*0010*/ 	.word	0x00000000
	.align		4
        /*0014*/ 	.word	0xfffffffd
	.align		4
        /*0018*/ 	.word	0x00000000
	.align		4
        /*001c*/ 	.word	0xfffffffc


//--------------------- .nv.constant4             --------------------------
	.section	.nv.constant4,"a",@progbits
	.align	8
	.align		8
.nv.constant4:
        /*0000*/ 	.dword	_$_str
	.align		8
        /*0008*/ 	.dword	_$_str_$_2


//--------------------- .text.triton_poi_fused__native_batch_norm_legit_no_training_hardtanh_20 --------------------------
	.section	.text.triton_poi_fused__native_batch_norm_legit_no_training_hardtanh_20,"ax",@progbits
	.align	128
        .global         triton_poi_fused__native_batch_norm_legit_no_training_hardtanh_20
        .type           triton_poi_fused__native_batch_norm_legit_no_training_hardtanh_20,@function
        .size           triton_poi_fused__native_batch_norm_legit_no_training_hardtanh_20,(.L_x_1 - triton_poi_fused__native_batch_norm_legit_no_training_hardtanh_20)
        .other          triton_poi_fused__native_batch_norm_legit_no_training_hardtanh_20,@"STO_CUDA_ENTRY STV_DEFAULT"
triton_poi_fused__native_batch_norm_legit_no_training_hardtanh_20:
.text.triton_poi_fused__native_batch_norm_legit_no_training_hardtanh_20:
[----:B------:R-:W0:Y:S01]  /*0000*/  LDC R1, c[0x0][0x28] ;  /* 0x00000a00ff017b82 */ /* 0x000e220000000800 */
[----:B------:R-:W1:Y:S07]  /*0010*/  S2R R0, SR_TID.X ;  /* 0x0000000000007919 */ /* 0x000e6e0000002100 */
[----:B------:R-:W2:Y:S01]  /*0020*/  LDC.64 R6, c[0x0][0x220] ;  /* 0x00008800ff067b82 */ /* 0x000ea20000000a00 */
[----:B------:R-:W-:Y:S01]  /*0030*/  CS2R R14, SRZ ;  /* 0x00000000000e7805 */ /* 0x000fe2000001ff00 */
[----:B------:R-:W-:Y:S01]  /*0040*/  ULDC.64 UR4, c[0x0][0x208] ;  /* 0x0000820000047ab9 */ /* 0x000fe20000000a00 */
[----:B------:R-:W3:Y:S05]  /*0050*/  S2R R3, SR_CTAID.X ;  /* 0x0000000000037919 */ /* 0x000eea0000002500 */
[----:B------:R-:W4:Y:S08]  /*0060*/  LDC.64 R4, c[0x0][0x218] ;  /* 0x00008600ff047b82 */ /* 0x000f300000000a00 */
[----:B------:R-:W5:Y:S08]  /*0070*/  LDC.64 R8, c[0x0][0x228] ;  /* 0x00008a00ff087b82 */ /* 0x000f700000000a00 */
[----:B------:R-:W5:Y:S01]  /*0080*/  LDC.64 R10, c[0x0][0x230] ;  /* 0x00008c00ff0a7b82 */ /* 0x000f620000000a00 */
[----:B-1----:R-:W-:-:S04]  /*0090*/  LOP3.LUT R0, R0, 0x7f, RZ, 0xc0, !PT ;  /* 0x0000007f00007812 */ /* 0x002fc800078ec0ff */
[----:B---3--:R-:W-:-:S04]  /*00a0*/  LEA R0, R3, R0, 0x7 ;  /* 0x0000000003007211 */ /* 0x008fc800078e38ff */
[C---:B------:R-:W-:Y:S01]  /*00b0*/  ISETP.GE.AND P0, PT, R0.reuse, 0x2400, PT ;  /* 0x000024000000780c */ /* 0x040fe20003f06270 */
[----:B------:R-:W-:-:S05]  /*00c0*/  IMAD.HI R2, R0, 0x38e38e39, RZ ;  /* 0x38e38e3900027827 */ /* 0x000fca00078e02ff */
[----:B------:R-:W-:-:S04]  /*00d0*/  SHF.R.U32.HI R3, RZ, 0x1f, R2 ;  /* 0x0000001fff037819 */ /* 0x000fc80000011602 */
[----:B------:R-:W-:-:S05]  /*00e0*/  LEA.HI.SX32 R3, R2, R3, 0x19 ;  /* 0x0000000302037211 */ /* 0x000fca00078fcaff */
[----:B------:R-:W-:Y:S02]  /*00f0*/  IMAD R13, R3, -0x240, R0 ;  /* 0xfffffdc0030d7824 */ /* 0x000fe400078e0200 */
[----:B------:R-:W1:Y:S02]  /*0100*/  LDC.64 R2, c[0x0][0x210] ;  /* 0x00008400ff027b82 */ /* 0x000e640000000a00 */
[----:B--2---:R-:W-:-:S05]  /*0110*/  IMAD.WIDE R6, R13, 0x4, R6 ;  /* 0x000000040d067825 */ /* 0x004fca00078e0206 */
[----:B------:R5:W2:Y:S01]  /*0120*/  @!P0 LDG.E.EL R14, desc[UR4][R6.64] ;  /* 0x00000004060e8981 */ /* 0x000aa2000c2e1900 */
[----:B------:R-:W-:Y:S01]  /*0130*/  HFMA2.MMA R12, -RZ, RZ, 0, 0 ;  /* 0x00000000ff0c7435 */ /* 0x000fe200000001ff */
[----:B----4-:R-:W-:-:S05]  /*0140*/  IMAD.WIDE R4, R13, 0x4, R4 ;  /* 0x000000040d047825 */ /* 0x010fca00078e0204 */
[----:B------:R-:W3:Y:S01]  /*0150*/  @!P0 LDG.E.EL R15, desc[UR4][R4.64] ;  /* 0x00000004040f8981 */ /* 0x000ee2000c2e1900 */
[----:B-----5:R-:W-:-:S04]  /*0160*/  IMAD.WIDE R6, R13, 0x4, R8 ;  /* 0x000000040d067825 */ /* 0x020fc800078e0208 */
[----:B-1----:R-:W-:-:S04]  /*0170*/  IMAD.WIDE R2, R0, 0x4, R2 ;  /* 0x0000000400027825 */ /* 0x002fc800078e0202 */
[----:B0-----:R-:W-:Y:S01]  /*0180*/  IMAD.WIDE R8, R13, 0x4, R10 ;  /* 0x000000040d087825 */ /* 0x001fe200078e020a */
[----:B------:R0:W3:Y:S01]  /*0190*/  @!P0 LDG.E R12, desc[UR4][R2.64] ;  /* 0x00000004020c8981 */ /* 0x0000e2000c1e1900 */
[----:B------:R-:W-:-:S06]  /*01a0*/  CS2R R10, SRZ ;  /* 0x00000000000a7805 */ /* 0x000fcc000001ff00 */
[----:B------:R-:W4:Y:S04]  /*01b0*/  @!P0 LDG.E.EL R10, desc[UR4][R6.64] ;  /* 0x00000004060a8981 */ /* 0x000f28000c2e1900 */
[----:B------:R-:W4:Y:S01]  /*01c0*/  @!P0 LDG.E.EL R11, desc[UR4][R8.64] ;  /* 0x00000004080b8981 */ /* 0x000f22000c2e1900 */
[----:B0-----:R-:W-:Y:S01]  /*01d0*/  MOV R2, 0x3e800000 ;  /* 0x3e80000000027802 */ /* 0x001fe20000000f00 */
[----:B--2---:R-:W-:-:S04]  /*01e0*/  FADD R14, R14, 9.9999997473787516356e-06 ;  /* 0x3727c5ac0e0e7421 */ /* 0x004fc80000000000 */
[----:B------:R-:W0:Y:S02]  /*01f0*/  MUFU.SQRT R13, R14 ;  /* 0x0000000e000d7308 */ /* 0x000e240000002000 */
[C---:B0-----:R-:W-:Y:S02]  /*0200*/  FSETP.GT.AND P1, PT, R13.reuse, 8.50705917302346158658e+37, PT ;  /* 0x7e8000000d00780b */ /* 0x041fe40003f24000 */
[----:B------:R-:W-:-:S11]  /*0210*/  FSETP.GEU.AND P2, PT, R13, 1.175494350822287508e-38, PT ;  /* 0x008000000d00780b */ /* 0x000fd60003f4e000 */
[----:B------:R-:W-:-:S04]  /*0220*/  @P1 FMUL R13, R13, 0.25 ;  /* 0x3e8000000d0d1820 */ /* 0x000fc80000400000 */
[----:B------:R-:W-:-:S06]  /*0230*/  @!P2 FMUL R13, R13, 16777216 ;  /* 0x4b8000000d0da820 */ /* 0x000fcc0000400000 */
[----:B------:R-:W0:Y:S01]  /*0240*/  MUFU.RCP R13, R13 ;  /* 0x0000000d000d7308 */ /* 0x000e220000001000 */
[----:B------:R-:W-:Y:S01]  /*0250*/  FSEL R2, R2, 1, P1 ;  /* 0x3f80000002027808 */ /* 0x000fe20000800000 */
[----:B---3--:R-:W-:-:S04]  /*0260*/  FADD R12, -R15, R12 ;  /* 0x0000000c0f0c7221 */ /* 0x008fc80000000100 */
[----:B------:R-:W-:-:S04]  /*0270*/  @!P2 FMUL R2, R2, 16777216 ;  /* 0x4b8000000202a820 */ /* 0x000fc80000400000 */
[----:B0-----:R-:W-:-:S04]  /*0280*/  FMUL R3, R13, R2 ;  /* 0x000000020d037220 */ /* 0x001fc80000400000 */
[----:B------:R-:W-:Y:S02]  /*0290*/  FMUL R12, R12, R3 ;  /* 0x000000030c0c7220 */ /* 0x000fe40000400000 */
[----:B------:R-:W0:Y:S02]  /*02a0*/  LDC.64 R2, c[0x0][0x238] ;  /* 0x00008e00ff027b82 */ /* 0x000e240000000a00 */
[----:B----4-:R-:W-:-:S05]  /*02b0*/  FFMA R10, R12, R10, R11 ;  /* 0x0000000a0c0a7223 */ /* 0x010fca000000000b */
[----:B------:R-:W-:-:S04]  /*02c0*/  FSETP.GTU.AND P1, PT, R10, RZ, PT ;  /* 0x000000ff0a00720b */ /* 0x000fc80003f2c000 */
[----:B------:R-:W-:-:S04]  /*02d0*/  FSEL R5, R10, RZ, P1 ;  /* 0x000000ff0a057208 */ /* 0x000fc80000800000 */
[C---:B------:R-:W-:Y:S02]  /*02e0*/  FSETP.GEU.AND P2, PT, R5.reuse, 6, PT ;  /* 0x40c000000500780b */ /* 0x040fe40003f4e000 */
[----:B------:R-:W-:Y:S01]  /*02f0*/  FSETP.NAN.AND P1, PT, R5, R5, PT ;  /* 0x000000050500720b */ /* 0x000fe20003f28000 */
[----:B0-----:R-:W-:-:S10]  /*0300*/  IMAD.WIDE R2, R0, 0x4, R2 ;  /* 0x0000000400027825 */ /* 0x001fd400078e0202 */
[----:B------:R-:W-:Y:S01]  /*0310*/  @P2 SEL R5, R5, 0x40c00000, P1 ;  /* 0x40c0000005052807 */ /* 0x000fe20000800000 */
[----:B------:R-:W-:Y:S06]  /*0320*/  @P0 EXIT ;  /* 0x000000000000094d */ /* 0x000fec0003800000 */
[----:B------:R-:W-:Y:S01]  /*0330*/  STG.E desc[UR4][R2.64], R5 ;  /* 0x0000000502007986 */ /* 0x000fe2000c101904 */
[----:B------:R-:W-:Y:S05]  /*0340*/  EXIT ;  /* 0x000000000000794d */ /* 0x000fea0003800000 */
.L_x_0:
[----:B------:R-:W-:-:S00]  /*0350*/  BRA `(.L_x_0) ;  /* 0xfffffffc00fc7947 */ /* 0x000fc0000383ffff */
[----:B------:R-:W-:-:S00]  /*0360*/  NOP ;  /* 0x0000000000007918 */ /* 0x000fc00000000000 */
        /* <DEDUP_REMOVED lines=9> */
.L_x_1:


//--------------------- .nv.global.init           --------------------------
	.section	.nv.global.init,"aw",@progbits
.nv.global.init:
	.type		_$_str,@object
	.size		_$_str,(_$_str_$_2 - _$_str)
_$_str:
        /*0000*/ 	.byte	0x5f, 0x5f, 0x43, 0x55, 0x44, 0x41, 0x5f, 0x46, 0x54, 0x5a, 0x00
	.type		_$_str_$_2,@object
	.size		_$_str_$_2,(.L_1 - _$_str_$_2)
_$_str_$_2:
        /*000b*/ 	.byte	0x5f, 0x5f, 0x43, 0x55, 0x44, 0x41, 0x5f, 0x50, 0x52, 0x45, 0x43, 0x5f, 0x53, 0x51, 0x52, 0x54
        /*001b*/ 	.byte	0x00
.L_1:


//--------------------- .nv.constant0.triton_poi_fused__native_batch_norm_legit_no_training_hardtanh_20 --------------------------
	.section	.nv.constant0.triton_poi_fused__native_batch_norm_legit_no_training_hardtanh_20,"a",@progbits
	.sectionflags	@""
	.align	4
.nv.constant0.triton_poi_fused__native_batch_norm_legit_no_training_hardtanh_20:
	.zero		580
